	.headerflags	@"EF_CUDA_TEXMODE_UNIFIED EF_CUDA_64BIT_ADDRESS EF_CUDA_ACCELERATORS EF_CUDA_SM90 EF_CUDA_VIRTUAL_SM(EF_CUDA_SM90)"
	.elftype	@"ET_EXEC"


//--------------------- .nv.info                  --------------------------
	.section	.nv.info,"",@"SHT_CUDA_INFO"
	.align	4


	//----- nvinfo : EIATTR_REGCOUNT
	.align		4
        /*0000*/ 	.byte	0x04, 0x2f
        /*0002*/ 	.short	(.L_2 - .L_1)
	.align		4
.L_1:
        /*0004*/ 	.word	index@(triton_poi_fused_native_layer_norm_1)
        /*0008*/ 	.word	0x00000012


	//----- nvinfo : EIATTR_MIN_STACK_SIZE
	.align		4
.L_2:
        /*000c*/ 	.byte	0x04, 0x12
        /*000e*/ 	.short	(.L_4 - .L_3)
	.align		4
.L_3:
        /*0010*/ 	.word	index@(triton_poi_fused_native_layer_norm_1)
        /*0014*/ 	.word	0x00000000


	//----- nvinfo : EIATTR_FRAME_SIZE
	.align		4
.L_4:
        /*0018*/ 	.byte	0x04, 0x11
        /*001a*/ 	.short	(.L_6 - .L_5)
	.align		4
.L_5:
        /*001c*/ 	.word	index@(triton_poi_fused_native_layer_norm_1)
        /*0020*/ 	.word	0x00000000


	//----- nvinfo : EIATTR_MIN_STACK_SIZE
	.align		4
.L_6:
        /*0024*/ 	.byte	0x04, 0x12
        /*0026*/ 	.short	(.L_8 - .L_7)
	.align		4
.L_7:
        /*0028*/ 	.word	index@(triton_poi_fused_native_layer_norm_1)
        /*002c*/ 	.word	0x00000000
.L_8:


//--------------------- .nv.info.triton_poi_fused_native_layer_norm_1 --------------------------
	.section	.nv.info.triton_poi_fused_native_layer_norm_1,"",@"SHT_CUDA_INFO"
	.sectionflags	@""
	.align	4


	//----- nvinfo : EIATTR_CUDA_API_VERSION
	.align		4
        /*0000*/ 	.byte	0x04, 0x37
        /*0002*/ 	.short	(.L_10 - .L_9)
.L_9:
        /*0004*/ 	.word	0x0000007c


	//----- nvinfo : EIATTR_KPARAM_INFO
	.align		4
.L_10:
        /*0008*/ 	.byte	0x04, 0x17
        /*000a*/ 	.short	(.L_12 - .L_11)
.L_11:
        /*000c*/ 	.word	0x00000000
        /*0010*/ 	.short	0x0003
        /*0012*/ 	.short	0x0018
        /*0014*/ 	.byte	0x00, 0xf0, 0x11, 0x00


	//----- nvinfo : EIATTR_KPARAM_INFO
	.align		4
.L_12:
        /*0018*/ 	.byte	0x04, 0x17
        /*001a*/ 	.short	(.L_14 - .L_13)
.L_13:
        /*001c*/ 	.word	0x00000000
        /*0020*/ 	.short	0x0002
        /*0022*/ 	.short	0x0010
        /*0024*/ 	.byte	0x00, 0xf4, 0x21, 0x00


	//----- nvinfo : EIATTR_KPARAM_INFO
	.align		4
.L_14:
        /*0028*/ 	.byte	0x04, 0x17
        /*002a*/ 	.short	(.L_16 - .L_15)
.L_15:
        /*002c*/ 	.word	0x00000000
        /*0030*/ 	.short	0x0001
        /*0032*/ 	.short	0x0008
        /*0034*/ 	.byte	0x00, 0xf4, 0x21, 0x00


	//----- nvinfo : EIATTR_KPARAM_INFO
	.align		4
.L_16:
        /*0038*/ 	.byte	0x04, 0x17
        /*003a*/ 	.short	(.L_18 - .L_17)
.L_17:
        /*003c*/ 	.word	0x00000000
        /*0040*/ 	.short	0x0000
        /*0042*/ 	.short	0x0000
        /*0044*/ 	.byte	0x00, 0xf4, 0x21, 0x00


	//----- nvinfo : EIATTR_SPARSE_MMA_MASK
	.align		4
.L_18:
        /*0048*/ 	.byte	0x03, 0x50
        /*004a*/ 	.short	0x0000


	//----- nvinfo : EIATTR_MAXREG_COUNT
	.align		4
        /*004c*/ 	.byte	0x03, 0x1b
        /*004e*/ 	.short	0x00ff


	//----- nvinfo : EIATTR_EXIT_INSTR_OFFSETS
	.align		4
        /*0050*/ 	.byte	0x04, 0x1c
        /*0052*/ 	.short	(.L_20 - .L_19)


	//   ....[0]....
.L_19:
        /*0054*/ 	.word	0x00000360


	//   ....[1]....
        /*0058*/ 	.word	0x000003c0


	//----- nvinfo : EIATTR_REQNTID
	.align		4
.L_20:
        /*005c*/ 	.byte	0x04, 0x10
        /*005e*/ 	.short	(.L_22 - .L_21)
.L_21:
        /*0060*/ 	.word	0x00000020
        /*0064*/ 	.word	0x00000001
        /*0068*/ 	.word	0x00000001


	//----- nvinfo : EIATTR_CBANK_PARAM_SIZE
	.align		4
.L_22:
        /*006c*/ 	.byte	0x03, 0x19
        /*006e*/ 	.short	0x001c


	//----- nvinfo : EIATTR_PARAM_CBANK
	.align		4
        /*0070*/ 	.byte	0x04, 0x0a
        /*0072*/ 	.short	(.L_24 - .L_23)
	.align		4
.L_23:
        /*0074*/ 	.word	index@(.nv.constant0.triton_poi_fused_native_layer_norm_1)
        /*0078*/ 	.short	0x0210
        /*007a*/ 	.short	0x001c


	//----- nvinfo : EIATTR_SW_WAR
	.align		4
.L_24:
        /*007c*/ 	.byte	0x04, 0x36
        /*007e*/ 	.short	(.L_26 - .L_25)
.L_25:
        /*0080*/ 	.word	0x00000008
.L_26:


//--------------------- .nv.callgraph             --------------------------
	.section	.nv.callgraph,"",@"SHT_CUDA_CALLGRAPH"
	.align	4
	.sectionentsize	8
	.align		4
        /*0000*/ 	.word	0x00000000
	.align		4
        /*0004*/ 	.word	0xffffffff
	.align		4
        /*0008*/ 	.word	0x00000000
	.align		4
        /*000c*/ 	.word	0xfffffffe
	.align		4
        /*0010*/ 	.word	0x00000000
	.align		4
        /*0014*/ 	.word	0xfffffffd
	.align		4
        /*0018*/ 	.word	0x00000000
	.align		4
        /*001c*/ 	.word	0xfffffffc


//--------------------- .nv.constant4             --------------------------
	.section	.nv.constant4,"a",@progbits
	.align	8
	.align		8
.nv.constant4:
        /*0000*/ 	.dword	_$_str


//--------------------- .text.triton_poi_fused_native_layer_norm_1 --------------------------
	.section	.text.triton_poi_fused_native_layer_norm_1,"ax",@progbits
	.align	128
        .global         triton_poi_fused_native_layer_norm_1
        .type           triton_poi_fused_native_layer_norm_1,@function
        .size           triton_poi_fused_native_layer_norm_1,(.L_x_1 - triton_poi_fused_native_layer_norm_1)
        .other          triton_poi_fused_native_layer_norm_1,@"STO_CUDA_ENTRY STV_DEFAULT"
triton_poi_fused_native_layer_norm_1:
.text.triton_poi_fused_native_layer_norm_1:
[----:B------:R-:W0:Y:S02]  /*0000*/  LDC R1, c[0x0][0x28] ;  /* 0x00000a00ff017b82 */ /* 0x000e240000000800 */
[----:B------:R-:W1:Y:S01]  /*0010*/  S2R R0, SR_TID.X ;  /* 0x0000000000007919 */ /* 0x000e620000002100 */
[----:B------:R-:W2:Y:S01]  /*0020*/  LDC.64 R4, c[0x0][0x210] ;  /* 0x00008400ff047b82 */ /* 0x000ea20000000a00 */
[----:B------:R-:W-:Y:S01]  /*0030*/  CS2R R10, SRZ ;  /* 0x00000000000a7805 */ /* 0x000fe2000001ff00 */
[----:B------:R-:W-:Y:S01]  /*0040*/  ULDC.64 UR4, c[0x0][0x208] ;  /* 0x0000820000047ab9 */ /* 0x000fe20000000a00 */
[----:B------:R-:W3:Y:S01]  /*0050*/  S2R R9, SR_CTAID.X ;  /* 0x0000000000097919 */ /* 0x000ee20000002500 */
[----:B------:R-:W-:Y:S02]  /*0060*/  CS2R R12, SRZ ;  /* 0x00000000000c7805 */ /* 0x000fe4000001ff00 */
[----:B------:R-:W-:Y:S02]  /*0070*/  CS2R R14, SRZ ;  /* 0x00000000000e7805 */ /* 0x000fe4000001ff00 */
[----:B------:R-:W-:Y:S01]  /*0080*/  MOV R8, RZ ;  /* 0x000000ff00087202 */ /* 0x000fe20000000f00 */
[----:B------:R-:W4:Y:S01]  /*0090*/  LDC.64 R6, c[0x0][0x218] ;  /* 0x00008600ff067b82 */ /* 0x000f220000000a00 */
[----:B-1----:R-:W-:-:S04]  /*00a0*/  SHF.L.U32 R0, R0, 0x1, RZ ;  /* 0x0000000100007819 */ /* 0x002fc800000006ff */
[----:B------:R-:W-:-:S04]  /*00b0*/  LOP3.LUT R0, R0, 0x3e, RZ, 0xc0, !PT ;  /* 0x0000003e00007812 */ /* 0x000fc800078ec0ff */
[----:B---3--:R-:W-:Y:S01]  /*00c0*/  LEA R9, R9, R0, 0x6 ;  /* 0x0000000009097211 */ /* 0x008fe200078e30ff */
[----:B------:R-:W-:-:S03]  /*00d0*/  HFMA2.MMA R0, -RZ, RZ, 0, 0 ;  /* 0x00000000ff007435 */ /* 0x000fc600000001ff */
[C---:B------:R-:W-:Y:S02]  /*00e0*/  ISETP.GE.AND P0, PT, R9.reuse, 0x40, PT ;  /* 0x000000400900780c */ /* 0x040fe40003f06270 */
[----:B------:R-:W-:-:S05]  /*00f0*/  SHF.L.U32 R3, R9, 0x2, RZ ;  /* 0x0000000209037819 */ /* 0x000fca00000006ff */
[----:B--2---:R-:W-:-:S06]  /*0100*/  IMAD.WIDE R4, R3, 0x4, R4 ;  /* 0x0000000403047825 */ /* 0x004fcc00078e0204 */
[----:B------:R-:W2:Y:S04]  /*0110*/  @!P0 LDG.E.EL R0, desc[UR4][R4.64+0x10] ;  /* 0x0000100404008981 */ /* 0x000ea8000c2e1900 */
[----:B------:R-:W2:Y:S04]  /*0120*/  @!P0 LDG.E.EL R10, desc[UR4][R4.64+0x14] ;  /* 0x00001404040a8981 */ /* 0x000ea8000c2e1900 */
[----:B------:R-:W3:Y:S04]  /*0130*/  @!P0 LDG.E.EL R12, desc[UR4][R4.64+0x18] ;  /* 0x00001804040c8981 */ /* 0x000ee8000c2e1900 */
[----:B------:R-:W5:Y:S04]  /*0140*/  @!P0 LDG.E.EL R14, desc[UR4][R4.64+0x1c] ;  /* 0x00001c04040e8981 */ /* 0x000f68000c2e1900 */
[----:B------:R-:W4:Y:S04]  /*0150*/  @!P0 LDG.E.EL R11, desc[UR4][R4.64] ;  /* 0x00000004040b8981 */ /* 0x000f28000c2e1900 */
[----:B------:R-:W4:Y:S04]  /*0160*/  @!P0 LDG.E.EL R8, desc[UR4][R4.64+0x4] ;  /* 0x0000040404088981 */ /* 0x000f28000c2e1900 */
[----:B------:R-:W4:Y:S04]  /*0170*/  @!P0 LDG.E.EL R13, desc[UR4][R4.64+0x8] ;  /* 0x00000804040d8981 */ /* 0x000f28000c2e1900 */
[----:B------:R1:W4:Y:S01]  /*0180*/  @!P0 LDG.E.EL R15, desc[UR4][R4.64+0xc] ;  /* 0x00000c04040f8981 */ /* 0x000322000c2e1900 */
[----:B--2---:R-:W-:-:S04]  /*0190*/  FADD R3, R10, R0 ;  /* 0x000000000a037221 */ /* 0x004fc80000000000 */
[----:B---3--:R-:W-:-:S04]  /*01a0*/  FADD R3, R3, R12 ;  /* 0x0000000c03037221 */ /* 0x008fc80000000000 */
[----:B-----5:R-:W-:-:S04]  /*01b0*/  FADD R3, R3, R14 ;  /* 0x0000000e03037221 */ /* 0x020fc80000000000 */
[----:B------:R-:W-:Y:S01]  /*01c0*/  FMUL R3, R3, 0.25 ;  /* 0x3e80000003037820 */ /* 0x000fe20000400000 */
[----:B----4-:R-:W-:-:S03]  /*01d0*/  FADD R2, R8, R11 ;  /* 0x0000000b08027221 */ /* 0x010fc60000000000 */
[C---:B------:R-:W-:Y:S01]  /*01e0*/  FADD R10, -R3.reuse, R10 ;  /* 0x0000000a030a7221 */ /* 0x040fe20000000100 */
[----:B------:R-:W-:Y:S01]  /*01f0*/  FADD R2, R2, R13 ;  /* 0x0000000d02027221 */ /* 0x000fe20000000000 */
[C---:B------:R-:W-:Y:S02]  /*0200*/  FADD R0, -R3.reuse, R0 ;  /* 0x0000000003007221 */ /* 0x040fe40000000100 */
[----:B-1----:R-:W-:Y:S01]  /*0210*/  FMUL R5, R10, R10 ;  /* 0x0000000a0a057220 */ /* 0x002fe20000400000 */
[----:B------:R-:W-:Y:S01]  /*0220*/  FADD R2, R2, R15 ;  /* 0x0000000f02027221 */ /* 0x000fe20000000000 */
[----:B------:R-:W-:Y:S02]  /*0230*/  FADD R12, -R3, R12 ;  /* 0x0000000c030c7221 */ /* 0x000fe40000000100 */
[----:B------:R-:W-:Y:S01]  /*0240*/  FFMA R5, R0, R0, R5 ;  /* 0x0000000000057223 */ /* 0x000fe20000000005 */
[----:B------:R-:W-:-:S03]  /*0250*/  FMUL R2, R2, 0.25 ;  /* 0x3e80000002027820 */ /* 0x000fc60000400000 */
[----:B------:R-:W-:Y:S01]  /*0260*/  FFMA R12, R12, R12, R5 ;  /* 0x0000000c0c0c7223 */ /* 0x000fe20000000005 */
[----:B------:R-:W-:Y:S01]  /*0270*/  FADD R8, -R2, R8 ;  /* 0x0000000802087221 */ /* 0x000fe20000000100 */
[----:B------:R-:W-:-:S04]  /*0280*/  IMAD.WIDE R4, R9, 0x4, R6 ;  /* 0x0000000409047825 */ /* 0x000fc800078e0206 */
[----:B------:R-:W-:Y:S01]  /*0290*/  FADD R11, -R2, R11 ;  /* 0x0000000b020b7221 */ /* 0x000fe20000000100 */
[----:B------:R-:W1:Y:S01]  /*02a0*/  LDC.64 R6, c[0x0][0x220] ;  /* 0x00008800ff067b82 */ /* 0x000e620000000a00 */
[----:B------:R-:W-:Y:S01]  /*02b0*/  FMUL R8, R8, R8 ;  /* 0x0000000808087220 */ /* 0x000fe20000400000 */
[----:B------:R-:W-:-:S03]  /*02c0*/  FADD R13, -R2, R13 ;  /* 0x0000000d020d7221 */ /* 0x000fc60000000100 */
[----:B------:R-:W-:Y:S01]  /*02d0*/  FFMA R8, R11, R11, R8 ;  /* 0x0000000b0b087223 */ /* 0x000fe20000000008 */
[----:B------:R-:W-:-:S03]  /*02e0*/  FADD R15, -R2, R15 ;  /* 0x0000000f020f7221 */ /* 0x000fc60000000100 */
[----:B------:R-:W-:Y:S01]  /*02f0*/  FFMA R8, R13, R13, R8 ;  /* 0x0000000d0d087223 */ /* 0x000fe20000000008 */
[----:B------:R-:W-:Y:S01]  /*0300*/  HFMA2.MMA R13, -RZ, RZ, 1.625, 0 ;  /* 0x3e800000ff0d7435 */ /* 0x000fe200000001ff */
[----:B------:R-:W-:Y:S01]  /*0310*/  FADD R11, -R3, R14 ;  /* 0x0000000e030b7221 */ /* 0x000fe20000000100 */
[----:B------:R2:W-:Y:S01]  /*0320*/  @!P0 STG.E.64 desc[UR4][R4.64], R2 ;  /* 0x0000000204008986 */ /* 0x0005e2000c101b04 */
[----:B------:R-:W-:Y:S02]  /*0330*/  FFMA R8, R15, R15, R8 ;  /* 0x0000000f0f087223 */ /* 0x000fe40000000008 */
[----:B------:R-:W-:-:S05]  /*0340*/  FFMA R12, R11, R11, R12 ;  /* 0x0000000b0b0c7223 */ /* 0x000fca000000000c */
[----:B------:R-:W-:Y:S01]  /*0350*/  FFMA R8, R8, R13, 1 ;  /* 0x3f80000008087423 */ /* 0x000fe2000000000d */
[----:B------:R-:W-:Y:S06]  /*0360*/  @P0 EXIT ;  /* 0x000000000000094d */ /* 0x000fec0003800000 */
[----:B------:R-:W-:Y:S01]  /*0370*/  FFMA R12, R12, R13, 1 ;  /* 0x3f8000000c0c7423 */ /* 0x000fe2000000000d */
[----:B--2---:R-:W-:Y:S01]  /*0380*/  MUFU.RSQ R4, R8 ;  /* 0x0000000800047308 */ /* 0x004fe20000001400 */
[----:B-1----:R-:W-:-:S07]  /*0390*/  IMAD.WIDE R2, R9, 0x4, R6 ;  /* 0x0000000409027825 */ /* 0x002fce00078e0206 */
[----:B------:R-:W0:Y:S02]  /*03a0*/  MUFU.RSQ R5, R12 ;  /* 0x0000000c00057308 */ /* 0x000e240000001400 */
[----:B0-----:R-:W-:Y:S01]  /*03b0*/  STG.E.64 desc[UR4][R2.64], R4 ;  /* 0x0000000402007986 */ /* 0x001fe2000c101b04 */
[----:B------:R-:W-:Y:S05]  /*03c0*/  EXIT ;  /* 0x000000000000794d */ /* 0x000fea0003800000 */
.L_x_0:
[----:B------:R-:W-:-:S00]  /*03d0*/  BRA `(.L_x_0) ;  /* 0xfffffffc00fc7947 */ /* 0x000fc0000383ffff */
[----:B------:R-:W-:-:S00]  /*03e0*/  NOP ;  /* 0x0000000000007918 */ /* 0x000fc00000000000 */
        /* <DEDUP_REMOVED lines=9> */
.L_x_1:


//--------------------- .nv.global.init           --------------------------
	.section	.nv.global.init,"aw",@progbits
.nv.global.init:
	.type		_$_str,@object
	.size		_$_str,(.L_0 - _$_str)
_$_str:
        /*0000*/ 	.byte	0x5f, 0x5f, 0x43, 0x55, 0x44, 0x41, 0x5f, 0x46, 0x54, 0x5a, 0x00
.L_0:


//--------------------- .nv.constant0.triton_poi_fused_native_layer_norm_1 --------------------------
	.section	.nv.constant0.triton_poi_fused_native_layer_norm_1,"a",@progbits
	.sectionflags	@""
	.align	4
.nv.constant0.triton_poi_fused_native_layer_norm_1:
	.zero		556
